//
// Generated by NVIDIA NVVM Compiler
//
// Compiler Build ID: CL-36424714
// Cuda compilation tools, release 13.0, V13.0.88
// Based on NVVM 20.0.0
//

.version 9.0
.target sm_100
.address_size 64

	// .globl	_Z10hello_cudav
.extern .func  (.param .b32 func_retval0) vprintf
(
	.param .b64 vprintf_param_0,
	.param .b64 vprintf_param_1
)
;
.global .align 1 .b8 $str[20] = {104, 101, 108, 108, 111, 32, 102, 114, 111, 109, 32, 116, 104, 101, 32, 71, 80, 85, 10};

.visible .entry _Z10hello_cudav()
{
	.reg .b32 	%r<3>;
	.reg .b64 	%rd<3>;

	mov.u64 	%rd1, $str;
	cvta.global.u64 	%rd2, %rd1;
	{ // callseq 0, 0
	.param .b64 param0;
	st.param.b64 	[param0], %rd2;
	.param .b64 param1;
	st.param.b64 	[param1], 0;
	.param .b32 retval0;
	call.uni (retval0), 
	vprintf, 
	(
	param0, 
	param1
	);
	ld.param.b32 	%r1, [retval0];
	} // callseq 0
	ret;

}


// ===== COMPILED SASS (sm_100) =====

	.target	sm_100

	.elftype	@"ET_EXEC"


//--------------------- .note.nv.tkinfo           --------------------------
	.section	.note.nv.tkinfo,"",@"SHT_NOTE"
	.sectionflags	@"SHF_NOTE_NV_TKINFO"
	.tkinfo
        /*0018*/ 	.word	0x00000002
        /*0030*/ 	.string	""
        /*0030*/ 	.string	"ptxas"
        /*0030*/ 	.string	"Cuda compilation tools, release 13.0, V13.0.88"
        /*0030*/ 	.string	"Build cuda_13.0.r13.0/compiler.36424714_0"
        /*0030*/ 	.string	"-arch sm_100 -m 64 "



//--------------------- .note.nv.cuinfo           --------------------------
	.section	.note.nv.cuinfo,"",@"SHT_NOTE"
	.sectionflags	@"SHF_NOTE_NV_CUINFO"
        /*0018*/ 	.short	0x0002
        /*001a*/ 	.short	0x0064
        /*001c*/ 	.short	0x0082
	.zero		2


//--------------------- .nv.info                  --------------------------
	.section	.nv.info,"",@"SHT_CUDA_INFO"
	.align	4


	//----- nvinfo : EIATTR_REGCOUNT
	.align		4
        /*0000*/ 	.byte	0x04, 0x2f
        /*0002*/ 	.short	(.L_2 - .L_1)
	.align		4
.L_1:
        /*0004*/ 	.word	index@(_Z10hello_cudav)
        /*0008*/ 	.word	0x00000018


	//----- nvinfo : EIATTR_FRAME_SIZE
	.align		4
.L_2:
        /*000c*/ 	.byte	0x04, 0x11
        /*000e*/ 	.short	(.L_4 - .L_3)
	.align		4
.L_3:
        /*0010*/ 	.word	index@(_Z10hello_cudav)
        /*0014*/ 	.word	0x00000000


	//----- nvinfo : EIATTR_MIN_STACK_SIZE
	.align		4
.L_4:
        /*0018*/ 	.byte	0x04, 0x12
        /*001a*/ 	.short	(.L_6 - .L_5)
	.align		4
.L_5:
        /*001c*/ 	.word	index@(_Z10hello_cudav)
        /*0020*/ 	.word	0x00000000
.L_6:


//--------------------- .nv.compat                --------------------------
	.section	.nv.compat,"",@"SHT_CUDA_COMPAT_INFO"
	.align	4
        /*0000*/ 	.byte	0x02, 0x09, 0x00, 0x00, 0x02, 0x02, 0x01, 0x00, 0x02, 0x05, 0x05, 0x00, 0x03, 0x07, 0x01, 0x01
        /*0010*/ 	.byte	0x02, 0x03, 0x00, 0x00, 0x02, 0x06, 0x01, 0x00, 0x04, 0x0b, 0x08, 0x00, 0x09, 0x00, 0x00, 0x00
        /*0020*/ 	.byte	0x00, 0x00, 0x00, 0x00


//--------------------- .nv.info._Z10hello_cudav  --------------------------
	.section	.nv.info._Z10hello_cudav,"",@"SHT_CUDA_INFO"
	.sectionflags	@""
	.align	4


	//----- nvinfo : EIATTR_CUDA_API_VERSION
	.align		4
        /*0000*/ 	.byte	0x04, 0x37
        /*0002*/ 	.short	(.L_8 - .L_7)
.L_7:
        /*0004*/ 	.word	0x00000082


	//----- nvinfo : EIATTR_SPARSE_MMA_MASK
	.align		4
.L_8:
        /*0008*/ 	.byte	0x03, 0x50
        /*000a*/ 	.short	0x0000


	//----- nvinfo : EIATTR_MAXREG_COUNT
	.align		4
        /*000c*/ 	.byte	0x03, 0x1b
        /*000e*/ 	.short	0x00ff


	//----- nvinfo : EIATTR_EXTERNS
	.align		4
        /*0010*/ 	.byte	0x04, 0x0f
        /*0012*/ 	.short	(.L_10 - .L_9)


	//   ....[0]....
	.align		4
.L_9:
        /*0014*/ 	.word	index@(vprintf)


	//----- nvinfo : EIATTR_MERCURY_ISA_VERSION
	.align		4
.L_10:
        /*0018*/ 	.byte	0x03, 0x5f
        /*001a*/ 	.short	0x0101


	//----- nvinfo : EIATTR_VRC_CTA_INIT_COUNT
	.align		4
        /*001c*/ 	.byte	0x02, 0x4a
	.zero		1
	.zero		1


	//----- nvinfo : EIATTR_SYSCALL_OFFSETS
	.align		4
        /*0020*/ 	.byte	0x04, 0x46
        /*0022*/ 	.short	(.L_12 - .L_11)


	//   ....[0]....
.L_11:
        /*0024*/ 	.word	0x00000080


	//----- nvinfo : EIATTR_EXIT_INSTR_OFFSETS
	.align		4
.L_12:
        /*0028*/ 	.byte	0x04, 0x1c
        /*002a*/ 	.short	(.L_14 - .L_13)


	//   ....[0]....
.L_13:
        /*002c*/ 	.word	0x00000090


	//----- nvinfo : EIATTR_SW_WAR
	.align		4
.L_14:
        /*0030*/ 	.byte	0x04, 0x36
        /*0032*/ 	.short	(.L_16 - .L_15)
.L_15:
        /*0034*/ 	.word	0x00000008
.L_16:


//--------------------- .nv.callgraph             --------------------------
	.section	.nv.callgraph,"",@"SHT_CUDA_CALLGRAPH"
	.align	4
	.sectionentsize	8
	.align		4
        /*0000*/ 	.word	0x00000000
	.align		4
        /*0004*/ 	.word	0xffffffff
	.align		4
        /*0008*/ 	.word	index@(_Z10hello_cudav)
	.align		4
        /*000c*/ 	.word	index@(vprintf)
	.align		4
        /*0010*/ 	.word	0x00000000
	.align		4
        /*0014*/ 	.word	0xfffffffe
	.align		4
        /*0018*/ 	.word	0x00000000
	.align		4
        /*001c*/ 	.word	0xfffffffd
	.align		4
        /*0020*/ 	.word	0x00000000
	.align		4
        /*0024*/ 	.word	0xfffffffc


//--------------------- .nv.constant4             --------------------------
	.section	.nv.constant4,"a",@progbits
	.align	8
	.align		8
.nv.constant4:
        /*0000*/ 	.dword	vprintf
	.align		8
        /*0008*/ 	.dword	$str


//--------------------- .text._Z10hello_cudav     --------------------------
	.section	.text._Z10hello_cudav,"ax",@progbits
	.align	128
        .global         _Z10hello_cudav
        .type           _Z10hello_cudav,@function
        .size           _Z10hello_cudav,(.L_x_2 - _Z10hello_cudav)
        .other          _Z10hello_cudav,@"STO_CUDA_ENTRY STV_DEFAULT"
_Z10hello_cudav:
.text._Z10hello_cudav:
[----:B------:R-:W0:Y:S01]  /*0000*/  LDC R1, c[0x0][0x37c] ;  /* 0x0000df00ff017b82 */ /* 0x000e220000000800 */
[----:B------:R-:W-:Y:S01]  /*0010*/  MOV R0, 0x0 ;  /* 0x0000000000007802 */ /* 0x000fe20000000f00 */
[----:B------:R-:W1:Y:S01]  /*0020*/  LDCU.64 UR4, c[0x4][0x8] ;  /* 0x01000100ff0477ac */ /* 0x000e620008000a00 */
[----:B------:R-:W-:-:S05]  /*0030*/  CS2R R6, SRZ ;  /* 0x0000000000067805 */ /* 0x000fca000001ff00 */
[----:B------:R2:W3:Y:S01]  /*0040*/  LDC.64 R2, c[0x4][R0] ;  /* 0x0100000000027b82 */ /* 0x0004e20000000a00 */
[----:B-1----:R-:W-:Y:S02]  /*0050*/  IMAD.U32 R4, RZ, RZ, UR4 ;  /* 0x00000004ff047e24 */ /* 0x002fe4000f8e00ff */
[----:B--2---:R-:W-:-:S07]  /*0060*/  IMAD.U32 R5, RZ, RZ, UR5 ;  /* 0x00000005ff057e24 */ /* 0x004fce000f8e00ff */
[----:B------:R-:W-:-:S07]  /*0070*/  LEPC R20, `(.L_x_0) ;  /* 0x000000001014794e */ /* 0x000fce0000000000 */
[----:B0--3--:R-:W-:Y:S05]  /*0080*/  CALL.ABS.NOINC R2 ;  /* 0x0000000002007343 */ /* 0x009fea0003c00000 */
.L_x_0:
[----:B------:R-:W-:Y:S05]  /*0090*/  EXIT ;  /* 0x000000000000794d */ /* 0x000fea0003800000 */
.L_x_1:
[----:B------:R-:W-:-:S00]  /*00a0*/  BRA `(.L_x_1) ;  /* 0xfffffffc00fc7947 */ /* 0x000fc0000383ffff */
[----:B------:R-:W-:-:S00]  /*00b0*/  NOP ;  /* 0x0000000000007918 */ /* 0x000fc00000000000 */
        /* <DEDUP_REMOVED lines=12> */
.L_x_2:


//--------------------- .nv.global.init           --------------------------
	.section	.nv.global.init,"aw",@progbits
.nv.global.init:
	.type		$str,@object
	.size		$str,(.L_0 - $str)
$str:
        /*0000*/ 	.byte	0x68, 0x65, 0x6c, 0x6c, 0x6f, 0x20, 0x66, 0x72, 0x6f, 0x6d, 0x20, 0x74, 0x68, 0x65, 0x20, 0x47
        /*0010*/ 	.byte	0x50, 0x55, 0x0a, 0x00
.L_0:


//--------------------- .nv.shared.reserved.0     --------------------------
	.section	.nv.shared.reserved.0,"aw",@nobits
	.weak		__nv_reservedSMEM_offset_0_alias
	.size		__nv_reservedSMEM_offset_0_alias, 0, 64
	.other		__nv_reservedSMEM_offset_0_alias,@"STO_CUDA_RESERVED_SHARED STV_DEFAULT"
__nv_reservedSMEM_offset_0_alias:
	.zero		0
	.zero		64


//--------------------- .nv.constant0._Z10hello_cudav --------------------------
	.section	.nv.constant0._Z10hello_cudav,"a",@progbits
	.sectionflags	@""
	.align	4
.nv.constant0._Z10hello_cudav:
	.zero		896


//--------------------- SYMBOLS --------------------------

	.type		.nv.reservedSmem.offset0,@object
	.size		.nv.reservedSmem.offset0,0x4
	.type		vprintf,@function
